	.headerflags	@"EF_CUDA_TEXMODE_UNIFIED EF_CUDA_64BIT_ADDRESS EF_CUDA_ACCELERATORS EF_CUDA_SM90 EF_CUDA_VIRTUAL_SM(EF_CUDA_SM90)"
	.elftype	@"ET_EXEC"


//--------------------- .nv.info                  --------------------------
	.section	.nv.info,"",@"SHT_CUDA_INFO"
	.align	4


	//----- nvinfo : EIATTR_REGCOUNT
	.align		4
        /*0000*/ 	.byte	0x04, 0x2f
        /*0002*/ 	.short	(.L_2 - .L_1)
	.align		4
.L_1:
        /*0004*/ 	.word	index@(triton_poi_fused_elu_0)
        /*0008*/ 	.word	0x00000011


	//----- nvinfo : EIATTR_MIN_STACK_SIZE
	.align		4
.L_2:
        /*000c*/ 	.byte	0x04, 0x12
        /*000e*/ 	.short	(.L_4 - .L_3)
	.align		4
.L_3:
        /*0010*/ 	.word	index@(triton_poi_fused_elu_0)
        /*0014*/ 	.word	0x00000000


	//----- nvinfo : EIATTR_FRAME_SIZE
	.align		4
.L_4:
        /*0018*/ 	.byte	0x04, 0x11
        /*001a*/ 	.short	(.L_6 - .L_5)
	.align		4
.L_5:
        /*001c*/ 	.word	index@(triton_poi_fused_elu_0)
        /*0020*/ 	.word	0x00000000


	//----- nvinfo : EIATTR_MIN_STACK_SIZE
	.align		4
.L_6:
        /*0024*/ 	.byte	0x04, 0x12
        /*0026*/ 	.short	(.L_8 - .L_7)
	.align		4
.L_7:
        /*0028*/ 	.word	index@(triton_poi_fused_elu_0)
        /*002c*/ 	.word	0x00000000
.L_8:


//--------------------- .nv.info.triton_poi_fused_elu_0 --------------------------
	.section	.nv.info.triton_poi_fused_elu_0,"",@"SHT_CUDA_INFO"
	.sectionflags	@""
	.align	4


	//----- nvinfo : EIATTR_CUDA_API_VERSION
	.align		4
        /*0000*/ 	.byte	0x04, 0x37
        /*0002*/ 	.short	(.L_10 - .L_9)
.L_9:
        /*0004*/ 	.word	0x0000007c


	//----- nvinfo : EIATTR_KPARAM_INFO
	.align		4
.L_10:
        /*0008*/ 	.byte	0x04, 0x17
        /*000a*/ 	.short	(.L_12 - .L_11)
.L_11:
        /*000c*/ 	.word	0x00000000
        /*0010*/ 	.short	0x0002
        /*0012*/ 	.short	0x0010
        /*0014*/ 	.byte	0x00, 0xf0, 0x11, 0x00


	//----- nvinfo : EIATTR_KPARAM_INFO
	.align		4
.L_12:
        /*0018*/ 	.byte	0x04, 0x17
        /*001a*/ 	.short	(.L_14 - .L_13)
.L_13:
        /*001c*/ 	.word	0x00000000
        /*0020*/ 	.short	0x0001
        /*0022*/ 	.short	0x0008
        /*0024*/ 	.byte	0x00, 0xf4, 0x21, 0x00


	//----- nvinfo : EIATTR_KPARAM_INFO
	.align		4
.L_14:
        /*0028*/ 	.byte	0x04, 0x17
        /*002a*/ 	.short	(.L_16 - .L_15)
.L_15:
        /*002c*/ 	.word	0x00000000
        /*0030*/ 	.short	0x0000
        /*0032*/ 	.short	0x0000
        /*0034*/ 	.byte	0x00, 0xf4, 0x21, 0x00


	//----- nvinfo : EIATTR_SPARSE_MMA_MASK
	.align		4
.L_16:
        /*0038*/ 	.byte	0x03, 0x50
        /*003a*/ 	.short	0x0000


	//----- nvinfo : EIATTR_MAXREG_COUNT
	.align		4
        /*003c*/ 	.byte	0x03, 0x1b
        /*003e*/ 	.short	0x00ff


	//----- nvinfo : EIATTR_EXIT_INSTR_OFFSETS
	.align		4
        /*0040*/ 	.byte	0x04, 0x1c
        /*0042*/ 	.short	(.L_18 - .L_17)


	//   ....[0]....
.L_17:
        /*0044*/ 	.word	0x00000450


	//   ....[1]....
        /*0048*/ 	.word	0x00000470


	//----- nvinfo : EIATTR_REQNTID
	.align		4
.L_18:
        /*004c*/ 	.byte	0x04, 0x10
        /*004e*/ 	.short	(.L_20 - .L_19)
.L_19:
        /*0050*/ 	.word	0x00000080
        /*0054*/ 	.word	0x00000001
        /*0058*/ 	.word	0x00000001


	//----- nvinfo : EIATTR_CBANK_PARAM_SIZE
	.align		4
.L_20:
        /*005c*/ 	.byte	0x03, 0x19
        /*005e*/ 	.short	0x0014


	//----- nvinfo : EIATTR_PARAM_CBANK
	.align		4
        /*0060*/ 	.byte	0x04, 0x0a
        /*0062*/ 	.short	(.L_22 - .L_21)
	.align		4
.L_21:
        /*0064*/ 	.word	index@(.nv.constant0.triton_poi_fused_elu_0)
        /*0068*/ 	.short	0x0210
        /*006a*/ 	.short	0x0014


	//----- nvinfo : EIATTR_SW_WAR
	.align		4
.L_22:
        /*006c*/ 	.byte	0x04, 0x36
        /*006e*/ 	.short	(.L_24 - .L_23)
.L_23:
        /*0070*/ 	.word	0x00000008
.L_24:


//--------------------- .nv.callgraph             --------------------------
	.section	.nv.callgraph,"",@"SHT_CUDA_CALLGRAPH"
	.align	4
	.sectionentsize	8
	.align		4
        /*0000*/ 	.word	0x00000000
	.align		4
        /*0004*/ 	.word	0xffffffff
	.align		4
        /*0008*/ 	.word	0x00000000
	.align		4
        /*000c*/ 	.word	0xfffffffe
	.align		4
        /*0010*/ 	.word	0x00000000
	.align		4
        /*0014*/ 	.word	0xfffffffd
	.align		4
        /*0018*/ 	.word	0x00000000
	.align		4
        /*001c*/ 	.word	0xfffffffc


//--------------------- .nv.constant4             --------------------------
	.section	.nv.constant4,"a",@progbits
	.align	8
	.align		8
.nv.constant4:
        /*0000*/ 	.dword	_$_str


//--------------------- .text.triton_poi_fused_elu_0 --------------------------
	.section	.text.triton_poi_fused_elu_0,"ax",@progbits
	.align	128
        .global         triton_poi_fused_elu_0
        .type           triton_poi_fused_elu_0,@function
        .size           triton_poi_fused_elu_0,(.L_x_1 - triton_poi_fused_elu_0)
        .other          triton_poi_fused_elu_0,@"STO_CUDA_ENTRY STV_DEFAULT"
triton_poi_fused_elu_0:
.text.triton_poi_fused_elu_0:
[----:B------:R-:W0:Y:S02]  /*0000*/  LDC R1, c[0x0][0x28] ;  /* 0x00000a00ff017b82 */ /* 0x000e240000000800 */
[----:B------:R-:W1:Y:S01]  /*0010*/  S2R R0, SR_TID.X ;  /* 0x0000000000007919 */ /* 0x000e620000002100 */
[----:B------:R-:W2:Y:S01]  /*0020*/  LDC.64 R4, c[0x0][0x210] ;  /* 0x00008400ff047b82 */ /* 0x000ea20000000a00 */
[----:B------:R-:W-:Y:S01]  /*0030*/  ULDC.64 UR4, c[0x0][0x208] ;  /* 0x0000820000047ab9 */ /* 0x000fe20000000a00 */
[----:B------:R-:W3:Y:S01]  /*0040*/  S2R R3, SR_CTAID.X ;  /* 0x0000000000037919 */ /* 0x000ee20000002500 */
[----:B-1----:R-:W-:-:S04]  /*0050*/  SHF.L.U32 R0, R0, 0x1, RZ ;  /* 0x0000000100007819 */ /* 0x002fc800000006ff */
[----:B------:R-:W-:-:S04]  /*0060*/  LOP3.LUT R0, R0, 0xfe, RZ, 0xc0, !PT ;  /* 0x000000fe00007812 */ /* 0x000fc800078ec0ff */
[----:B---3--:R-:W-:Y:S02]  /*0070*/  LEA R0, R3, R0, 0x8 ;  /* 0x0000000003007211 */ /* 0x008fe400078e40ff */
[----:B------:R-:W-:Y:S02]  /*0080*/  CS2R R2, SRZ ;  /* 0x0000000000027805 */ /* 0x000fe4000001ff00 */
[C---:B------:R-:W-:Y:S01]  /*0090*/  ISETP.GE.AND P0, PT, R0.reuse, 0x200, PT ;  /* 0x000002000000780c */ /* 0x040fe20003f06270 */
[----:B--2---:R-:W-:-:S12]  /*00a0*/  IMAD.WIDE R4, R0, 0x4, R4 ;  /* 0x0000000400047825 */ /* 0x004fd800078e0204 */
[----:B------:R-:W2:Y:S02]  /*00b0*/  @!P0 LDG.E.64 R2, desc[UR4][R4.64] ;  /* 0x0000000404028981 */ /* 0x000ea4000c1e1b00 */
[C---:B--2---:R-:W-:Y:S01]  /*00c0*/  FMUL R6, R2.reuse, 1.4426950216293334961 ;  /* 0x3fb8aa3b02067820 */ /* 0x044fe20000400000 */
[C---:B------:R-:W-:Y:S01]  /*00d0*/  FMUL R8, R3.reuse, 1.4426950216293334961 ;  /* 0x3fb8aa3b03087820 */ /* 0x040fe20000400000 */
[----:B------:R-:W-:Y:S01]  /*00e0*/  FADD.FTZ R7, |R2|, -RZ ;  /* 0x800000ff02077221 */ /* 0x000fe20000010200 */
[----:B------:R-:W-:-:S03]  /*00f0*/  FADD.FTZ R9, |R3|, -RZ ;  /* 0x800000ff03097221 */ /* 0x000fc60000010200 */
[----:B------:R-:W1:Y:S01]  /*0100*/  FRND R6, R6 ;  /* 0x0000000600067307 */ /* 0x000e620000201000 */
[----:B------:R-:W-:Y:S02]  /*0110*/  FSETP.GEU.AND P1, PT, R7, 0.40999999642372131348, PT ;  /* 0x3ed1eb850700780b */ /* 0x000fe40003f2e000 */
[----:B------:R-:W-:Y:S01]  /*0120*/  FSETP.GEU.AND P2, PT, R9, 0.40999999642372131348, PT ;  /* 0x3ed1eb850900780b */ /* 0x000fe20003f4e000 */
[----:B------:R-:W-:-:S04]  /*0130*/  HFMA2.MMA R9, -RZ, RZ, 0.83837890625, -4044 ;  /* 0x3ab5ebe6ff097435 */ /* 0x000fc800000001ff */
[----:B------:R-:W2:Y:S01]  /*0140*/  FRND R8, R8 ;  /* 0x0000000800087307 */ /* 0x000ea20000201000 */
[----:B-1----:R-:W-:Y:S02]  /*0150*/  FSEL R7, R6, RZ, P1 ;  /* 0x000000ff06077208 */ /* 0x002fe40000800000 */
[----:B------:R-:W-:Y:S02]  /*0160*/  FSETP.NEU.AND P1, PT, R3, RZ, PT ;  /* 0x000000ff0300720b */ /* 0x000fe40003f2d000 */
[C---:B------:R-:W-:Y:S01]  /*0170*/  FSETP.NEU.AND P5, PT, R7.reuse, 128, PT ;  /* 0x430000000700780b */ /* 0x040fe20003fad000 */
[----:B------:R-:W-:Y:S01]  /*0180*/  FFMA.FTZ R12, -R7, 0.693145751953125, R2 ;  /* 0x3f317200070c7823 */ /* 0x000fe20000010102 */
[----:B--2---:R-:W-:-:S03]  /*0190*/  FSEL R10, R8, RZ, P2 ;  /* 0x000000ff080a7208 */ /* 0x004fc60001000000 */
[C---:B------:R-:W-:Y:S01]  /*01a0*/  FFMA.FTZ R12, -R7.reuse, 1.428606765330187045e-06, R12 ;  /* 0x35bfbe8e070c7823 */ /* 0x040fe2000001010c */
[----:B------:R-:W-:Y:S02]  /*01b0*/  FSEL R4, R7, 127, P5 ;  /* 0x42fe000007047808 */ /* 0x000fe40002800000 */
[C---:B------:R-:W-:Y:S01]  /*01c0*/  FSETP.NEU.AND P3, PT, R10.reuse, 128, PT ;  /* 0x430000000a00780b */ /* 0x040fe20003f6d000 */
[----:B------:R-:W-:Y:S01]  /*01d0*/  FFMA.FTZ R5, -R10, 0.693145751953125, R3 ;  /* 0x3f3172000a057823 */ /* 0x000fe20000010103 */
[----:B------:R-:W-:Y:S01]  /*01e0*/  FFMA.FTZ R7, R12, R9, 0.0083824126049876213074 ;  /* 0x3c0956630c077423 */ /* 0x000fe20000010009 */
[----:B------:R-:W-:Y:S02]  /*01f0*/  FSETP.NEU.AND P2, PT, R2, RZ, PT ;  /* 0x000000ff0200720b */ /* 0x000fe40003f4d000 */
[C---:B------:R-:W-:Y:S01]  /*0200*/  FFMA.FTZ R6, -R10.reuse, 1.428606765330187045e-06, R5 ;  /* 0x35bfbe8e0a067823 */ /* 0x040fe20000010105 */
[----:B------:R-:W-:Y:S01]  /*0210*/  FSEL R10, R10, 127, P3 ;  /* 0x42fe00000a0a7808 */ /* 0x000fe20001800000 */
[----:B------:R-:W-:Y:S01]  /*0220*/  FFMA.FTZ R7, R12, R7, 0.041667830199003219604 ;  /* 0x3d2aabe30c077423 */ /* 0x000fe20000010007 */
[----:B------:R-:W1:Y:S01]  /*0230*/  MUFU.EX2 R5, R4 ;  /* 0x0000000400057308 */ /* 0x000e620000000800 */
[----:B------:R-:W-:Y:S01]  /*0240*/  FFMA.FTZ R9, R6, R9, 0.0083824126049876213074 ;  /* 0x3c09566306097423 */ /* 0x000fe20000010009 */
[----:B------:R-:W-:Y:S01]  /*0250*/  FSETP.GT.AND P4, PT, R10, 128, PT ;  /* 0x430000000a00780b */ /* 0x000fe20003f84000 */
[----:B------:R-:W-:-:S02]  /*0260*/  FFMA.FTZ R7, R12, R7, 0.16666397452354431152 ;  /* 0x3e2aa9f60c077423 */ /* 0x000fc40000010007 */
[----:B------:R-:W-:Y:S02]  /*0270*/  FFMA.FTZ R9, R6, R9, 0.041667830199003219604 ;  /* 0x3d2aabe306097423 */ /* 0x000fe40000010009 */
[----:B------:R-:W-:Y:S01]  /*0280*/  FFMA.FTZ R7, R12, R7, 0.49999994039535522461 ;  /* 0x3efffffe0c077423 */ /* 0x000fe20000010007 */
[----:B------:R-:W2:Y:S01]  /*0290*/  MUFU.EX2 R8, R10 ;  /* 0x0000000a00087308 */ /* 0x000ea20000000800 */
[----:B------:R-:W-:Y:S02]  /*02a0*/  FFMA.FTZ R9, R6, R9, 0.16666397452354431152 ;  /* 0x3e2aa9f606097423 */ /* 0x000fe40000010009 */
[----:B------:R-:W-:Y:S02]  /*02b0*/  FMUL R7, R12, R7 ;  /* 0x000000070c077220 */ /* 0x000fe40000400000 */
[----:B------:R-:W-:Y:S02]  /*02c0*/  FFMA.FTZ R9, R6, R9, 0.49999994039535522461 ;  /* 0x3efffffe06097423 */ /* 0x000fe40000010009 */
[----:B------:R-:W-:Y:S01]  /*02d0*/  FFMA.FTZ R12, R12, R7, R12 ;  /* 0x000000070c0c7223 */ /* 0x000fe2000001000c */
[----:B-1----:R-:W-:Y:S01]  /*02e0*/  FADD R14, R5, -1 ;  /* 0xbf800000050e7421 */ /* 0x002fe20000000000 */
[----:B------:R-:W-:-:S03]  /*02f0*/  FMUL R9, R6, R9 ;  /* 0x0000000906097220 */ /* 0x000fc60000400000 */
[----:B------:R-:W-:Y:S01]  /*0300*/  FFMA.FTZ R5, R5, R12, R14 ;  /* 0x0000000c05057223 */ /* 0x000fe2000001000e */
[----:B------:R-:W-:Y:S02]  /*0310*/  FFMA.FTZ R9, R6, R9, R6 ;  /* 0x0000000906097223 */ /* 0x000fe40000010006 */
[----:B------:R-:W1:Y:S01]  /*0320*/  LDC.64 R6, c[0x0][0x218] ;  /* 0x00008600ff067b82 */ /* 0x000e620000000a00 */
[----:B--2---:R-:W-:Y:S01]  /*0330*/  FADD R11, R8, -1 ;  /* 0xbf800000080b7421 */ /* 0x004fe20000000000 */
[----:B------:R-:W-:Y:S01]  /*0340*/  @!P5 FADD R5, R5, R5 ;  /* 0x000000050505d221 */ /* 0x000fe20000000000 */
[----:B------:R-:W-:Y:S02]  /*0350*/  FSETP.GT.AND P5, PT, R4, 128, PT ;  /* 0x430000000400780b */ /* 0x000fe40003fa4000 */
[----:B------:R-:W-:Y:S01]  /*0360*/  FFMA.FTZ R8, R8, R9, R11 ;  /* 0x0000000908087223 */ /* 0x000fe2000001000b */
[----:B------:R-:W-:Y:S01]  /*0370*/  FADD R9, R2, R2 ;  /* 0x0000000202097221 */ /* 0x000fe20000000000 */
[----:B------:R-:W-:-:S02]  /*0380*/  FSEL R5, R5, +INF , !P5 ;  /* 0x7f80000005057808 */ /* 0x000fc40006800000 */
[----:B------:R-:W-:Y:S01]  /*0390*/  @!P3 FADD R8, R8, R8 ;  /* 0x000000080808b221 */ /* 0x000fe20000000000 */
[----:B------:R-:W-:-:S04]  /*03a0*/  FSETP.GEU.AND P3, PT, R10, -25, PT ;  /* 0xc1c800000a00780b */ /* 0x000fc80003f6e000 */
[----:B------:R-:W-:Y:S02]  /*03b0*/  FSEL R8, R8, +INF , !P4 ;  /* 0x7f80000008087808 */ /* 0x000fe40006000000 */
[----:B------:R-:W-:Y:S02]  /*03c0*/  FSETP.GEU.AND P4, PT, R4, -25, PT ;  /* 0xc1c800000400780b */ /* 0x000fe40003f8e000 */
[----:B------:R-:W-:Y:S01]  /*03d0*/  FSEL R8, R8, -1, P3 ;  /* 0xbf80000008087808 */ /* 0x000fe20001800000 */
[----:B------:R-:W-:Y:S01]  /*03e0*/  @!P1 FADD R8, R3, R3 ;  /* 0x0000000303089221 */ /* 0x000fe20000000000 */
[----:B------:R-:W-:Y:S02]  /*03f0*/  @P2 FSEL R9, R5, -1, P4 ;  /* 0xbf80000005092808 */ /* 0x000fe40002000000 */
[----:B------:R-:W-:Y:S02]  /*0400*/  FSETP.GT.AND P2, PT, R2, RZ, PT ;  /* 0x000000ff0200720b */ /* 0x000fe40003f44000 */
[----:B------:R-:W-:Y:S01]  /*0410*/  FSETP.GT.AND P1, PT, R3, RZ, PT ;  /* 0x000000ff0300720b */ /* 0x000fe20003f24000 */
[----:B-1----:R-:W-:Y:S01]  /*0420*/  IMAD.WIDE R6, R0, 0x4, R6 ;  /* 0x0000000400067825 */ /* 0x002fe200078e0206 */
[----:B------:R-:W-:-:S02]  /*0430*/  FSEL R2, R2, R9, P2 ;  /* 0x0000000902027208 */ /* 0x000fc40001000000 */
[----:B------:R-:W-:Y:S01]  /*0440*/  FSEL R3, R3, R8, P1 ;  /* 0x0000000803037208 */ /* 0x000fe20000800000 */
[----:B------:R-:W-:Y:S08]  /*0450*/  @P0 EXIT ;  /* 0x000000000000094d */ /* 0x000ff00003800000 */
[----:B------:R-:W-:Y:S01]  /*0460*/  STG.E.64 desc[UR4][R6.64], R2 ;  /* 0x0000000206007986 */ /* 0x000fe2000c101b04 */
[----:B------:R-:W-:Y:S05]  /*0470*/  EXIT ;  /* 0x000000000000794d */ /* 0x000fea0003800000 */
.L_x_0:
[----:B------:R-:W-:-:S00]  /*0480*/  BRA `(.L_x_0) ;  /* 0xfffffffc00fc7947 */ /* 0x000fc0000383ffff */
[----:B------:R-:W-:-:S00]  /*0490*/  NOP ;  /* 0x0000000000007918 */ /* 0x000fc00000000000 */
        /* <DEDUP_REMOVED lines=14> */
.L_x_1:


//--------------------- .nv.global.init           --------------------------
	.section	.nv.global.init,"aw",@progbits
.nv.global.init:
	.type		_$_str,@object
	.size		_$_str,(.L_0 - _$_str)
_$_str:
        /*0000*/ 	.byte	0x5f, 0x5f, 0x43, 0x55, 0x44, 0x41, 0x5f, 0x46, 0x54, 0x5a, 0x00
.L_0:


//--------------------- .nv.constant0.triton_poi_fused_elu_0 --------------------------
	.section	.nv.constant0.triton_poi_fused_elu_0,"a",@progbits
	.sectionflags	@""
	.align	4
.nv.constant0.triton_poi_fused_elu_0:
	.zero		548
